	.headerflags	@"EF_CUDA_TEXMODE_UNIFIED EF_CUDA_64BIT_ADDRESS EF_CUDA_ACCELERATORS EF_CUDA_SM90 EF_CUDA_VIRTUAL_SM(EF_CUDA_SM90)"
	.elftype	@"ET_EXEC"


//--------------------- .nv.info                  --------------------------
	.section	.nv.info,"",@"SHT_CUDA_INFO"
	.align	4


	//----- nvinfo : EIATTR_REGCOUNT
	.align		4
        /*0000*/ 	.byte	0x04, 0x2f
        /*0002*/ 	.short	(.L_1 - .L_0)
	.align		4
.L_0:
        /*0004*/ 	.word	index@(triton_poi_fused__log_softmax_1)
        /*0008*/ 	.word	0x00000014


	//----- nvinfo : EIATTR_MIN_STACK_SIZE
	.align		4
.L_1:
        /*000c*/ 	.byte	0x04, 0x12
        /*000e*/ 	.short	(.L_3 - .L_2)
	.align		4
.L_2:
        /*0010*/ 	.word	index@(triton_poi_fused__log_softmax_1)
        /*0014*/ 	.word	0x00000000


	//----- nvinfo : EIATTR_FRAME_SIZE
	.align		4
.L_3:
        /*0018*/ 	.byte	0x04, 0x11
        /*001a*/ 	.short	(.L_5 - .L_4)
	.align		4
.L_4:
        /*001c*/ 	.word	index@(triton_poi_fused__log_softmax_1)
        /*0020*/ 	.word	0x00000000


	//----- nvinfo : EIATTR_MIN_STACK_SIZE
	.align		4
.L_5:
        /*0024*/ 	.byte	0x04, 0x12
        /*0026*/ 	.short	(.L_7 - .L_6)
	.align		4
.L_6:
        /*0028*/ 	.word	index@(triton_poi_fused__log_softmax_1)
        /*002c*/ 	.word	0x00000000
.L_7:


//--------------------- .nv.info.triton_poi_fused__log_softmax_1 --------------------------
	.section	.nv.info.triton_poi_fused__log_softmax_1,"",@"SHT_CUDA_INFO"
	.sectionflags	@""
	.align	4


	//----- nvinfo : EIATTR_CUDA_API_VERSION
	.align		4
        /*0000*/ 	.byte	0x04, 0x37
        /*0002*/ 	.short	(.L_9 - .L_8)
.L_8:
        /*0004*/ 	.word	0x0000007c


	//----- nvinfo : EIATTR_KPARAM_INFO
	.align		4
.L_9:
        /*0008*/ 	.byte	0x04, 0x17
        /*000a*/ 	.short	(.L_11 - .L_10)
.L_10:
        /*000c*/ 	.word	0x00000000
        /*0010*/ 	.short	0x0003
        /*0012*/ 	.short	0x0018
        /*0014*/ 	.byte	0x00, 0xf0, 0x11, 0x00


	//----- nvinfo : EIATTR_KPARAM_INFO
	.align		4
.L_11:
        /*0018*/ 	.byte	0x04, 0x17
        /*001a*/ 	.short	(.L_13 - .L_12)
.L_12:
        /*001c*/ 	.word	0x00000000
        /*0020*/ 	.short	0x0002
        /*0022*/ 	.short	0x0010
        /*0024*/ 	.byte	0x00, 0xf4, 0x21, 0x00


	//----- nvinfo : EIATTR_KPARAM_INFO
	.align		4
.L_13:
        /*0028*/ 	.byte	0x04, 0x17
        /*002a*/ 	.short	(.L_15 - .L_14)
.L_14:
        /*002c*/ 	.word	0x00000000
        /*0030*/ 	.short	0x0001
        /*0032*/ 	.short	0x0008
        /*0034*/ 	.byte	0x00, 0xf4, 0x21, 0x00


	//----- nvinfo : EIATTR_KPARAM_INFO
	.align		4
.L_15:
        /*0038*/ 	.byte	0x04, 0x17
        /*003a*/ 	.short	(.L_17 - .L_16)
.L_16:
        /*003c*/ 	.word	0x00000000
        /*0040*/ 	.short	0x0000
        /*0042*/ 	.short	0x0000
        /*0044*/ 	.byte	0x00, 0xf4, 0x21, 0x00


	//----- nvinfo : EIATTR_SPARSE_MMA_MASK
	.align		4
.L_17:
        /*0048*/ 	.byte	0x03, 0x50
        /*004a*/ 	.short	0x0000


	//----- nvinfo : EIATTR_MAXREG_COUNT
	.align		4
        /*004c*/ 	.byte	0x03, 0x1b
        /*004e*/ 	.short	0x00ff


	//----- nvinfo : EIATTR_EXIT_INSTR_OFFSETS
	.align		4
        /*0050*/ 	.byte	0x04, 0x1c
        /*0052*/ 	.short	(.L_19 - .L_18)


	//   ....[0]....
.L_18:
        /*0054*/ 	.word	0x00000370


	//----- nvinfo : EIATTR_REQNTID
	.align		4
.L_19:
        /*0058*/ 	.byte	0x04, 0x10
        /*005a*/ 	.short	(.L_21 - .L_20)
.L_20:
        /*005c*/ 	.word	0x00000100
        /*0060*/ 	.word	0x00000001
        /*0064*/ 	.word	0x00000001


	//----- nvinfo : EIATTR_CBANK_PARAM_SIZE
	.align		4
.L_21:
        /*0068*/ 	.byte	0x03, 0x19
        /*006a*/ 	.short	0x001c


	//----- nvinfo : EIATTR_PARAM_CBANK
	.align		4
        /*006c*/ 	.byte	0x04, 0x0a
        /*006e*/ 	.short	(.L_23 - .L_22)
	.align		4
.L_22:
        /*0070*/ 	.word	index@(.nv.constant0.triton_poi_fused__log_softmax_1)
        /*0074*/ 	.short	0x0210
        /*0076*/ 	.short	0x001c


	//----- nvinfo : EIATTR_SW_WAR
	.align		4
.L_23:
        /*0078*/ 	.byte	0x04, 0x36
        /*007a*/ 	.short	(.L_25 - .L_24)
.L_24:
        /*007c*/ 	.word	0x00000008
.L_25:


//--------------------- .nv.callgraph             --------------------------
	.section	.nv.callgraph,"",@"SHT_CUDA_CALLGRAPH"
	.align	4
	.sectionentsize	8
	.align		4
        /*0000*/ 	.word	0x00000000
	.align		4
        /*0004*/ 	.word	0xffffffff
	.align		4
        /*0008*/ 	.word	0x00000000
	.align		4
        /*000c*/ 	.word	0xfffffffe
	.align		4
        /*0010*/ 	.word	0x00000000
	.align		4
        /*0014*/ 	.word	0xfffffffd
	.align		4
        /*0018*/ 	.word	0x00000000
	.align		4
        /*001c*/ 	.word	0xfffffffc


//--------------------- .text.triton_poi_fused__log_softmax_1 --------------------------
	.section	.text.triton_poi_fused__log_softmax_1,"ax",@progbits
	.align	128
        .global         triton_poi_fused__log_softmax_1
        .type           triton_poi_fused__log_softmax_1,@function
        .size           triton_poi_fused__log_softmax_1,(.L_x_1 - triton_poi_fused__log_softmax_1)
        .other          triton_poi_fused__log_softmax_1,@"STO_CUDA_ENTRY STV_DEFAULT"
triton_poi_fused__log_softmax_1:
.text.triton_poi_fused__log_softmax_1:
[----:B------:R-:W-:Y:S01]  /*0000*/  LDC R1, c[0x0][0x28] ;  /* 0x00000a00ff017b82 */ /* 0x000fe20000000800 */
[----:B------:R-:W1:Y:S07]  /*0010*/  S2R R0, SR_TID.X ;  /* 0x0000000000007919 */ /* 0x000e6e0000002100 */
[----:B------:R-:W2:Y:S01]  /*0020*/  LDC.64 R6, c[0x0][0x218] ;  /* 0x00008600ff067b82 */ /* 0x000ea20000000a00 */
[----:B------:R-:W-:Y:S01]  /*0030*/  ULDC.64 UR4, c[0x0][0x208] ;  /* 0x0000820000047ab9 */ /* 0x000fe20000000a00 */
[----:B------:R-:W3:Y:S01]  /*0040*/  S2R R9, SR_CTAID.X ;  /* 0x0000000000097919 */ /* 0x000ee20000002500 */
[----:B-1----:R-:W-:Y:S01]  /*0050*/  IMAD.SHL.U32 R0, R0, 0x2, RZ ;  /* 0x0000000200007824 */ /* 0x002fe200078e00ff */
[----:B---3--:R-:W-:-:S04]  /*0060*/  SHF.R.S32.HI R2, RZ, 0x16, R9 ;  /* 0x00000016ff027819 */ /* 0x008fc80000011409 */
[----:B------:R-:W-:Y:S02]  /*0070*/  LOP3.LUT R0, R0, 0x1fe, RZ, 0xc0, !PT ;  /* 0x000001fe00007812 */ /* 0x000fe400078ec0ff */
[----:B------:R-:W-:-:S03]  /*0080*/  SGXT R2, R2, 0x1 ;  /* 0x000000010202781a */ /* 0x000fc60000000200 */
[----:B------:R-:W-:-:S05]  /*0090*/  IMAD R9, R9, 0x200, R0 ;  /* 0x0000020009097824 */ /* 0x000fca00078e0200 */
[-C--:B------:R-:W-:Y:S02]  /*00a0*/  LEA.HI R4, R2, R9.reuse, RZ, 0xd ;  /* 0x0000000902047211 */ /* 0x080fe400078f68ff */
[----:B------:R-:W1:Y:S01]  /*00b0*/  LDC.64 R2, c[0x0][0x210] ;  /* 0x00008400ff027b82 */ /* 0x000e620000000a00 */
[----:B------:R-:W-:Y:S02]  /*00c0*/  SHF.R.S32.HI R0, RZ, 0x1f, R9 ;  /* 0x0000001fff007819 */ /* 0x000fe40000011409 */
[----:B------:R-:W-:Y:S02]  /*00d0*/  SHF.R.S32.HI R5, RZ, 0xd, R4 ;  /* 0x0000000dff057819 */ /* 0x000fe40000011404 */
[----:B------:R-:W-:-:S03]  /*00e0*/  LEA.HI R0, R0, R9, RZ, 0xc ;  /* 0x0000000900007211 */ /* 0x000fc600078f60ff */
[----:B------:R-:W-:-:S05]  /*00f0*/  IMAD.HI R8, R5, 0x55555556, RZ ;  /* 0x5555555605087827 */ /* 0x000fca00078e02ff */
[----:B------:R-:W-:-:S05]  /*0100*/  LEA.HI R8, R8, R8, RZ, 0x1 ;  /* 0x0000000808087211 */ /* 0x000fca00078f08ff */
[----:B------:R-:W-:Y:S01]  /*0110*/  IMAD R8, R8, -0x3, R5 ;  /* 0xfffffffd08087824 */ /* 0x000fe200078e0205 */
[----:B------:R-:W-:Y:S02]  /*0120*/  LOP3.LUT R5, R4, 0xffffe000, RZ, 0xc0, !PT ;  /* 0xffffe00004057812 */ /* 0x000fe400078ec0ff */
[----:B------:R-:W-:Y:S02]  /*0130*/  LOP3.LUT R4, R0, 0xfffff000, RZ, 0xc0, !PT ;  /* 0xfffff00000047812 */ /* 0x000fe400078ec0ff */
[----:B------:R-:W-:Y:S02]  /*0140*/  SHF.L.U32 R13, R8, 0x1, RZ ;  /* 0x00000001080d7819 */ /* 0x000fe400000006ff */
[----:B------:R-:W-:Y:S02]  /*0150*/  IADD3 R11, R5, R9, -R4 ;  /* 0x00000009050b7210 */ /* 0x000fe40007ffe804 */
[----:B------:R-:W-:Y:S01]  /*0160*/  SHF.R.S32.HI R8, RZ, 0xc, R0 ;  /* 0x0000000cff087819 */ /* 0x000fe20000011400 */
[----:B--2---:R-:W-:-:S04]  /*0170*/  IMAD.WIDE R12, R13, 0x4, R6 ;  /* 0x000000040d0c7825 */ /* 0x004fc800078e0206 */
[--C-:B-1----:R-:W-:Y:S01]  /*0180*/  IMAD.WIDE R4, R11, 0x4, R2.reuse ;  /* 0x000000040b047825 */ /* 0x102fe200078e0202 */
[----:B------:R-:W-:Y:S01]  /*0190*/  IADD3 R11, R11, 0x1000, RZ ;  /* 0x000010000b0b7810 */ /* 0x000fe20007ffe0ff */
[----:B------:R-:W2:Y:S02]  /*01a0*/  LDG.E.EL R0, desc[UR4][R12.64] ;  /* 0x000000040c007981 */ /* 0x000ea4000c2e1900 */
[----:B------:R-:W-:Y:S02]  /*01b0*/  IMAD.HI R14, R8, 0x2aaaaaab, RZ ;  /* 0x2aaaaaab080e7827 */ /* 0x000fe400078e02ff */
[----:B------:R-:W2:Y:S02]  /*01c0*/  LDG.E.EL.64 R4, desc[UR4][R4.64] ;  /* 0x0000000404047981 */ /* 0x000ea4000c2e1b00 */
[----:B------:R-:W-:Y:S01]  /*01d0*/  IMAD.WIDE R10, R11, 0x4, R2 ;  /* 0x000000040b0a7825 */ /* 0x000fe200078e0202 */
[----:B------:R-:W-:Y:S01]  /*01e0*/  LEA.HI R15, R14, R14, RZ, 0x1 ;  /* 0x0000000e0e0f7211 */ /* 0x000fe200078f08ff */
[----:B------:R-:W3:Y:S04]  /*01f0*/  LDG.E.EL R16, desc[UR4][R12.64+0x4] ;  /* 0x000004040c107981 */ /* 0x000ee8000c2e1900 */
[----:B------:R-:W3:Y:S01]  /*0200*/  LDG.E.EL.64 R10, desc[UR4][R10.64] ;  /* 0x000000040a0a7981 */ /* 0x000ee2000c2e1b00 */
[----:B------:R-:W-:-:S02]  /*0210*/  IMAD R15, R15, -0x6, R8 ;  /* 0xfffffffa0f0f7824 */ /* 0x000fc400078e0208 */
[----:B------:R-:W-:-:S04]  /*0220*/  IMAD.WIDE R2, R9, 0x4, R2 ;  /* 0x0000000409027825 */ /* 0x000fc800078e0202 */
[----:B------:R-:W-:Y:S02]  /*0230*/  IMAD.WIDE R6, R15, 0x4, R6 ;  /* 0x000000040f067825 */ /* 0x000fe400078e0206 */
[----:B------:R-:W4:Y:S01]  /*0240*/  LDG.E.64 R2, desc[UR4][R2.64] ;  /* 0x0000000402027981 */ /* 0x000f22000c1e1b00 */
[----:B------:R-:W1:Y:S03]  /*0250*/  LDC.64 R14, c[0x0][0x220] ;  /* 0x00008800ff0e7b82 */ /* 0x000e660000000a00 */
[----:B------:R-:W4:Y:S01]  /*0260*/  LDG.E.EL R6, desc[UR4][R6.64] ;  /* 0x0000000406067981 */ /* 0x000f22000c2e1900 */
[--C-:B--2---:R-:W-:Y:S01]  /*0270*/  FADD R17, R4, R0.reuse ;  /* 0x0000000004117221 */ /* 0x104fe20000000000 */
[----:B------:R-:W-:-:S04]  /*0280*/  FADD R5, R5, R0 ;  /* 0x0000000005057221 */ /* 0x000fc80000000000 */
[----:B------:R-:W-:Y:S02]  /*0290*/  FSETP.NAN.AND P2, PT, R17, R17, PT ;  /* 0x000000111100720b */ /* 0x000fe40003f48000 */
[----:B------:R-:W-:Y:S01]  /*02a0*/  FSETP.NAN.AND P3, PT, R5, R5, PT ;  /* 0x000000050500720b */ /* 0x000fe20003f68000 */
[--C-:B---3--:R-:W-:Y:S01]  /*02b0*/  FADD R10, R10, R16.reuse ;  /* 0x000000100a0a7221 */ /* 0x108fe20000000000 */
[----:B------:R-:W-:-:S04]  /*02c0*/  FADD R16, R11, R16 ;  /* 0x000000100b107221 */ /* 0x000fc80000000000 */
[----:B------:R-:W-:Y:S02]  /*02d0*/  FSETP.GT.AND P0, PT, R17, R10, PT ;  /* 0x0000000a1100720b */ /* 0x000fe40003f04000 */
[----:B------:R-:W-:-:S03]  /*02e0*/  FSETP.GT.AND P1, PT, R5, R16, PT ;  /* 0x000000100500720b */ /* 0x000fc60003f24000 */
[----:B------:R-:W-:Y:S02]  /*02f0*/  @!P2 FSEL R17, R17, R10, P0 ;  /* 0x0000000a1111a208 */ /* 0x000fe40000000000 */
[----:B------:R-:W-:Y:S01]  /*0300*/  @!P3 FSEL R5, R5, R16, P1 ;  /* 0x000000100505b208 */ /* 0x000fe20000800000 */
[--C-:B----4-:R-:W-:Y:S01]  /*0310*/  FADD R0, R2, R6.reuse ;  /* 0x0000000602007221 */ /* 0x110fe20000000000 */
[----:B------:R-:W-:Y:S01]  /*0320*/  FADD R6, R3, R6 ;  /* 0x0000000603067221 */ /* 0x000fe20000000000 */
[----:B-1----:R-:W-:-:S04]  /*0330*/  IMAD.WIDE R2, R9, 0x4, R14 ;  /* 0x0000000409027825 */ /* 0x002fc800078e020e */
[----:B------:R-:W-:Y:S01]  /*0340*/  FADD R4, R0, -R17 ;  /* 0x8000001100047221 */ /* 0x000fe20000000000 */
[----:B------:R-:W-:-:S05]  /*0350*/  FADD R5, R6, -R5 ;  /* 0x8000000506057221 */ /* 0x000fca0000000000 */
[----:B------:R-:W-:Y:S01]  /*0360*/  STG.E.64 desc[UR4][R2.64], R4 ;  /* 0x0000000402007986 */ /* 0x000fe2000c101b04 */
[----:B------:R-:W-:Y:S05]  /*0370*/  EXIT ;  /* 0x000000000000794d */ /* 0x000fea0003800000 */
.L_x_0:
[----:B------:R-:W-:-:S00]  /*0380*/  BRA `(.L_x_0) ;  /* 0xfffffffc00fc7947 */ /* 0x000fc0000383ffff */
[----:B------:R-:W-:-:S00]  /*0390*/  NOP ;  /* 0x0000000000007918 */ /* 0x000fc00000000000 */
        /* <DEDUP_REMOVED lines=14> */
.L_x_1:


//--------------------- .nv.constant0.triton_poi_fused__log_softmax_1 --------------------------
	.section	.nv.constant0.triton_poi_fused__log_softmax_1,"a",@progbits
	.sectionflags	@""
	.align	4
.nv.constant0.triton_poi_fused__log_softmax_1:
	.zero		556
